	.headerflags	@"EF_CUDA_TEXMODE_UNIFIED EF_CUDA_64BIT_ADDRESS EF_CUDA_ACCELERATORS EF_CUDA_SM90 EF_CUDA_VIRTUAL_SM(EF_CUDA_SM90)"
	.elftype	@"ET_EXEC"


//--------------------- .nv.info                  --------------------------
	.section	.nv.info,"",@"SHT_CUDA_INFO"
	.align	4


	//----- nvinfo : EIATTR_REGCOUNT
	.align		4
        /*0000*/ 	.byte	0x04, 0x2f
        /*0002*/ 	.short	(.L_1 - .L_0)
	.align		4
.L_0:
        /*0004*/ 	.word	index@(triton_poi_fused_convolution_relu_16)
        /*0008*/ 	.word	0x00000012


	//----- nvinfo : EIATTR_MIN_STACK_SIZE
	.align		4
.L_1:
        /*000c*/ 	.byte	0x04, 0x12
        /*000e*/ 	.short	(.L_3 - .L_2)
	.align		4
.L_2:
        /*0010*/ 	.word	index@(triton_poi_fused_convolution_relu_16)
        /*0014*/ 	.word	0x00000000


	//----- nvinfo : EIATTR_FRAME_SIZE
	.align		4
.L_3:
        /*0018*/ 	.byte	0x04, 0x11
        /*001a*/ 	.short	(.L_5 - .L_4)
	.align		4
.L_4:
        /*001c*/ 	.word	index@(triton_poi_fused_convolution_relu_16)
        /*0020*/ 	.word	0x00000000


	//----- nvinfo : EIATTR_MIN_STACK_SIZE
	.align		4
.L_5:
        /*0024*/ 	.byte	0x04, 0x12
        /*0026*/ 	.short	(.L_7 - .L_6)
	.align		4
.L_6:
        /*0028*/ 	.word	index@(triton_poi_fused_convolution_relu_16)
        /*002c*/ 	.word	0x00000000
.L_7:


//--------------------- .nv.info.triton_poi_fused_convolution_relu_16 --------------------------
	.section	.nv.info.triton_poi_fused_convolution_relu_16,"",@"SHT_CUDA_INFO"
	.sectionflags	@""
	.align	4


	//----- nvinfo : EIATTR_CUDA_API_VERSION
	.align		4
        /*0000*/ 	.byte	0x04, 0x37
        /*0002*/ 	.short	(.L_9 - .L_8)
.L_8:
        /*0004*/ 	.word	0x0000007c


	//----- nvinfo : EIATTR_KPARAM_INFO
	.align		4
.L_9:
        /*0008*/ 	.byte	0x04, 0x17
        /*000a*/ 	.short	(.L_11 - .L_10)
.L_10:
        /*000c*/ 	.word	0x00000000
        /*0010*/ 	.short	0x0002
        /*0012*/ 	.short	0x0010
        /*0014*/ 	.byte	0x00, 0xf0, 0x11, 0x00


	//----- nvinfo : EIATTR_KPARAM_INFO
	.align		4
.L_11:
        /*0018*/ 	.byte	0x04, 0x17
        /*001a*/ 	.short	(.L_13 - .L_12)
.L_12:
        /*001c*/ 	.word	0x00000000
        /*0020*/ 	.short	0x0001
        /*0022*/ 	.short	0x0008
        /*0024*/ 	.byte	0x00, 0xf4, 0x21, 0x00


	//----- nvinfo : EIATTR_KPARAM_INFO
	.align		4
.L_13:
        /*0028*/ 	.byte	0x04, 0x17
        /*002a*/ 	.short	(.L_15 - .L_14)
.L_14:
        /*002c*/ 	.word	0x00000000
        /*0030*/ 	.short	0x0000
        /*0032*/ 	.short	0x0000
        /*0034*/ 	.byte	0x00, 0xf4, 0x21, 0x00


	//----- nvinfo : EIATTR_SPARSE_MMA_MASK
	.align		4
.L_15:
        /*0038*/ 	.byte	0x03, 0x50
        /*003a*/ 	.short	0x0000


	//----- nvinfo : EIATTR_MAXREG_COUNT
	.align		4
        /*003c*/ 	.byte	0x03, 0x1b
        /*003e*/ 	.short	0x00ff


	//----- nvinfo : EIATTR_EXIT_INSTR_OFFSETS
	.align		4
        /*0040*/ 	.byte	0x04, 0x1c
        /*0042*/ 	.short	(.L_17 - .L_16)


	//   ....[0]....
.L_16:
        /*0044*/ 	.word	0x000002d0


	//----- nvinfo : EIATTR_REQNTID
	.align		4
.L_17:
        /*0048*/ 	.byte	0x04, 0x10
        /*004a*/ 	.short	(.L_19 - .L_18)
.L_18:
        /*004c*/ 	.word	0x00000080
        /*0050*/ 	.word	0x00000001
        /*0054*/ 	.word	0x00000001


	//----- nvinfo : EIATTR_CBANK_PARAM_SIZE
	.align		4
.L_19:
        /*0058*/ 	.byte	0x03, 0x19
        /*005a*/ 	.short	0x0014


	//----- nvinfo : EIATTR_PARAM_CBANK
	.align		4
        /*005c*/ 	.byte	0x04, 0x0a
        /*005e*/ 	.short	(.L_21 - .L_20)
	.align		4
.L_20:
        /*0060*/ 	.word	index@(.nv.constant0.triton_poi_fused_convolution_relu_16)
        /*0064*/ 	.short	0x0210
        /*0066*/ 	.short	0x0014


	//----- nvinfo : EIATTR_SW_WAR
	.align		4
.L_21:
        /*0068*/ 	.byte	0x04, 0x36
        /*006a*/ 	.short	(.L_23 - .L_22)
.L_22:
        /*006c*/ 	.word	0x00000008
.L_23:


//--------------------- .nv.callgraph             --------------------------
	.section	.nv.callgraph,"",@"SHT_CUDA_CALLGRAPH"
	.align	4
	.sectionentsize	8
	.align		4
        /*0000*/ 	.word	0x00000000
	.align		4
        /*0004*/ 	.word	0xffffffff
	.align		4
        /*0008*/ 	.word	0x00000000
	.align		4
        /*000c*/ 	.word	0xfffffffe
	.align		4
        /*0010*/ 	.word	0x00000000
	.align		4
        /*0014*/ 	.word	0xfffffffd
	.align		4
        /*0018*/ 	.word	0x00000000
	.align		4
        /*001c*/ 	.word	0xfffffffc


//--------------------- .text.triton_poi_fused_convolution_relu_16 --------------------------
	.section	.text.triton_poi_fused_convolution_relu_16,"ax",@progbits
	.align	128
        .global         triton_poi_fused_convolution_relu_16
        .type           triton_poi_fused_convolution_relu_16,@function
        .size           triton_poi_fused_convolution_relu_16,(.L_x_1 - triton_poi_fused_convolution_relu_16)
        .other          triton_poi_fused_convolution_relu_16,@"STO_CUDA_ENTRY STV_DEFAULT"
triton_poi_fused_convolution_relu_16:
.text.triton_poi_fused_convolution_relu_16:
[----:B------:R-:W-:Y:S01]  /*0000*/  LDC R1, c[0x0][0x28] ;  /* 0x00000a00ff017b82 */ /* 0x000fe20000000800 */
[----:B------:R-:W1:Y:S07]  /*0010*/  S2R R0, SR_TID.X ;  /* 0x0000000000007919 */ /* 0x000e6e0000002100 */
[----:B------:R-:W2:Y:S01]  /*0020*/  LDC.64 R4, c[0x0][0x218] ;  /* 0x00008600ff047b82 */ /* 0x000ea20000000a00 */
[----:B------:R-:W-:Y:S01]  /*0030*/  ULDC.64 UR4, c[0x0][0x208] ;  /* 0x0000820000047ab9 */ /* 0x000fe20000000a00 */
[----:B------:R-:W3:Y:S06]  /*0040*/  S2R R7, SR_CTAID.X ;  /* 0x0000000000077919 */ /* 0x000eec0000002500 */
[----:B------:R-:W4:Y:S01]  /*0050*/  LDC.64 R2, c[0x0][0x210] ;  /* 0x00008400ff027b82 */ /* 0x000f220000000a00 */
[----:B-1----:R-:W-:Y:S01]  /*0060*/  IMAD.SHL.U32 R0, R0, 0x4, RZ ;  /* 0x0000000400007824 */ /* 0x002fe200078e00ff */
[----:B---3--:R-:W-:-:S04]  /*0070*/  SHF.R.S32.HI R6, RZ, 0x15, R7 ;  /* 0x00000015ff067819 */ /* 0x008fc80000011407 */
[----:B------:R-:W-:-:S05]  /*0080*/  LOP3.LUT R0, R0, 0x1fc, RZ, 0xc0, !PT ;  /* 0x000001fc00007812 */ /* 0x000fca00078ec0ff */
[----:B------:R-:W-:Y:S01]  /*0090*/  IMAD R7, R7, 0x400, R0 ;  /* 0x0000040007077824 */ /* 0x000fe200078e0200 */
[----:B------:R-:W-:-:S03]  /*00a0*/  SGXT R0, R6, 0x1 ;  /* 0x000000010600781a */ /* 0x000fc60000000200 */
[----:B----4-:R-:W-:Y:S01]  /*00b0*/  IMAD.WIDE R2, R7, 0x4, R2 ;  /* 0x0000000407027825 */ /* 0x010fe200078e0202 */
[----:B------:R-:W-:-:S04]  /*00c0*/  LEA.HI R0, R0, R7, RZ, 0x8 ;  /* 0x0000000700007211 */ /* 0x000fc800078f40ff */
[----:B------:R-:W-:Y:S01]  /*00d0*/  LOP3.LUT R0, R0, 0xffffff00, RZ, 0xc0, !PT ;  /* 0xffffff0000007812 */ /* 0x000fe200078ec0ff */
[----:B------:R-:W3:Y:S04]  /*00e0*/  LDG.E.128 R12, desc[UR4][R2.64+0x800] ;  /* 0x00080004020c7981 */ /* 0x000ee8000c1e1d00 */
[----:B------:R-:W-:-:S04]  /*00f0*/  IMAD.IADD R9, R7, 0x1, -R0 ;  /* 0x0000000107097824 */ /* 0x000fc800078e0a00 */
[----:B--2---:R-:W-:Y:S02]  /*0100*/  IMAD.WIDE R4, R9, 0x4, R4 ;  /* 0x0000000409047825 */ /* 0x004fe400078e0204 */
[----:B------:R-:W2:Y:S04]  /*0110*/  LDG.E.128 R8, desc[UR4][R2.64] ;  /* 0x0000000402087981 */ /* 0x000ea8000c1e1d00 */
[----:B------:R-:W3:Y:S02]  /*0120*/  LDG.E.EL.128 R4, desc[UR4][R4.64] ;  /* 0x0000000404047981 */ /* 0x000ee4000c2e1d00 */
[CC--:B---3--:R-:W-:Y:S01]  /*0130*/  FSETP.GEU.AND P6, PT, R12.reuse, -R4.reuse, PT ;  /* 0x800000040c00720b */ /* 0x0c8fe20003fce000 */
[--C-:B------:R-:W-:Y:S01]  /*0140*/  FADD R12, R12, R4.reuse ;  /* 0x000000040c0c7221 */ /* 0x100fe20000000000 */
[C---:B--2---:R-:W-:Y:S01]  /*0150*/  FSETP.GEU.AND P2, PT, R8.reuse, -R4, PT ;  /* 0x800000040800720b */ /* 0x044fe20003f4e000 */
[----:B------:R-:W-:Y:S01]  /*0160*/  FADD R8, R8, R4 ;  /* 0x0000000408087221 */ /* 0x000fe20000000000 */
[----:B------:R-:W-:-:S02]  /*0170*/  FSETP.GEU.AND P5, PT, R13, -R5, PT ;  /* 0x800000050d00720b */ /* 0x000fc40003fae000 */
[----:B------:R-:W-:Y:S01]  /*0180*/  SEL R4, R12, RZ, P6 ;  /* 0x000000ff0c047207 */ /* 0x000fe20003000000 */
[----:B------:R-:W-:Y:S01]  /*0190*/  FADD R13, R13, R5 ;  /* 0x000000050d0d7221 */ /* 0x000fe20000000000 */
[CC--:B------:R-:W-:Y:S01]  /*01a0*/  FSETP.GEU.AND P4, PT, R14.reuse, -R6.reuse, PT ;  /* 0x800000060e00720b */ /* 0x0c0fe20003f8e000 */
[--C-:B------:R-:W-:Y:S01]  /*01b0*/  FADD R14, R14, R6.reuse ;  /* 0x000000060e0e7221 */ /* 0x100fe20000000000 */
[C---:B------:R-:W-:Y:S01]  /*01c0*/  FSETP.GEU.AND P3, PT, R15.reuse, -R7, PT ;  /* 0x800000070f00720b */ /* 0x040fe20003f6e000 */
[----:B------:R-:W-:Y:S01]  /*01d0*/  FADD R15, R15, R7 ;  /* 0x000000070f0f7221 */ /* 0x000fe20000000000 */
[C---:B------:R-:W-:Y:S01]  /*01e0*/  FSETP.GEU.AND P1, PT, R9.reuse, -R5, PT ;  /* 0x800000050900720b */ /* 0x040fe20003f2e000 */
[----:B------:R-:W-:Y:S01]  /*01f0*/  FADD R9, R9, R5 ;  /* 0x0000000509097221 */ /* 0x000fe20000000000 */
[C---:B------:R-:W-:Y:S01]  /*0200*/  FSETP.GEU.AND P0, PT, R10.reuse, -R6, PT ;  /* 0x800000060a00720b */ /* 0x040fe20003f0e000 */
[----:B------:R-:W-:Y:S01]  /*0210*/  FADD R10, R10, R6 ;  /* 0x000000060a0a7221 */ /* 0x000fe20000000000 */
[C---:B------:R-:W-:Y:S01]  /*0220*/  FSETP.GEU.AND P6, PT, R11.reuse, -R7, PT ;  /* 0x800000070b00720b */ /* 0x040fe20003fce000 */
[----:B------:R-:W-:Y:S01]  /*0230*/  FADD R11, R11, R7 ;  /* 0x000000070b0b7221 */ /* 0x000fe20000000000 */
[----:B------:R-:W-:-:S02]  /*0240*/  SEL R5, R13, RZ, P5 ;  /* 0x000000ff0d057207 */ /* 0x000fc40002800000 */
[----:B------:R-:W-:Y:S02]  /*0250*/  SEL R6, R14, RZ, P4 ;  /* 0x000000ff0e067207 */ /* 0x000fe40002000000 */
[----:B------:R-:W-:Y:S02]  /*0260*/  SEL R7, R15, RZ, P3 ;  /* 0x000000ff0f077207 */ /* 0x000fe40001800000 */
[----:B------:R-:W-:Y:S02]  /*0270*/  SEL R8, R8, RZ, P2 ;  /* 0x000000ff08087207 */ /* 0x000fe40001000000 */
[----:B------:R-:W-:Y:S02]  /*0280*/  SEL R9, R9, RZ, P1 ;  /* 0x000000ff09097207 */ /* 0x000fe40000800000 */
[----:B------:R-:W-:Y:S02]  /*0290*/  SEL R10, R10, RZ, P0 ;  /* 0x000000ff0a0a7207 */ /* 0x000fe40000000000 */
[----:B------:R-:W-:Y:S01]  /*02a0*/  SEL R11, R11, RZ, P6 ;  /* 0x000000ff0b0b7207 */ /* 0x000fe20003000000 */
[----:B------:R-:W-:Y:S04]  /*02b0*/  STG.E.128 desc[UR4][R2.64+0x800], R4 ;  /* 0x0008000402007986 */ /* 0x000fe8000c101d04 */
[----:B------:R-:W-:Y:S01]  /*02c0*/  STG.E.128 desc[UR4][R2.64], R8 ;  /* 0x0000000802007986 */ /* 0x000fe2000c101d04 */
[----:B------:R-:W-:Y:S05]  /*02d0*/  EXIT ;  /* 0x000000000000794d */ /* 0x000fea0003800000 */
.L_x_0:
[----:B------:R-:W-:-:S00]  /*02e0*/  BRA `(.L_x_0) ;  /* 0xfffffffc00fc7947 */ /* 0x000fc0000383ffff */
[----:B------:R-:W-:-:S00]  /*02f0*/  NOP ;  /* 0x0000000000007918 */ /* 0x000fc00000000000 */
        /* <DEDUP_REMOVED lines=8> */
.L_x_1:


//--------------------- .nv.constant0.triton_poi_fused_convolution_relu_16 --------------------------
	.section	.nv.constant0.triton_poi_fused_convolution_relu_16,"a",@progbits
	.sectionflags	@""
	.align	4
.nv.constant0.triton_poi_fused_convolution_relu_16:
	.zero		548
